//
// Generated by NVIDIA NVVM Compiler
//
// Compiler Build ID: CL-36424714
// Cuda compilation tools, release 13.0, V13.0.88
// Based on NVVM 20.0.0
//

.version 9.0
.target sm_100
.address_size 64

	// .globl	_Z23KernelTestIntIntrinsicsv

.visible .entry _Z23KernelTestIntIntrinsicsv()
{


	ret;

}


// ===== COMPILED SASS (sm_100) =====

	.target	sm_100

	.elftype	@"ET_EXEC"


//--------------------- .note.nv.tkinfo           --------------------------
	.section	.note.nv.tkinfo,"",@"SHT_NOTE"
	.sectionflags	@"SHF_NOTE_NV_TKINFO"
	.tkinfo
        /*0018*/ 	.word	0x00000002
        /*0030*/ 	.string	""
        /*0030*/ 	.string	"ptxas"
        /*0030*/ 	.string	"Cuda compilation tools, release 13.0, V13.0.88"
        /*0030*/ 	.string	"Build cuda_13.0.r13.0/compiler.36424714_0"
        /*0030*/ 	.string	"-arch sm_100 -m 64 "



//--------------------- .note.nv.cuinfo           --------------------------
	.section	.note.nv.cuinfo,"",@"SHT_NOTE"
	.sectionflags	@"SHF_NOTE_NV_CUINFO"
        /*0018*/ 	.short	0x0002
        /*001a*/ 	.short	0x0064
        /*001c*/ 	.short	0x0082
	.zero		2


//--------------------- .nv.info                  --------------------------
	.section	.nv.info,"",@"SHT_CUDA_INFO"
	.align	4


	//----- nvinfo : EIATTR_REGCOUNT
	.align		4
        /*0000*/ 	.byte	0x04, 0x2f
        /*0002*/ 	.short	(.L_1 - .L_0)
	.align		4
.L_0:
        /*0004*/ 	.word	index@(_Z23KernelTestIntIntrinsicsv)
        /*0008*/ 	.word	0x00000004


	//----- nvinfo : EIATTR_FRAME_SIZE
	.align		4
.L_1:
        /*000c*/ 	.byte	0x04, 0x11
        /*000e*/ 	.short	(.L_3 - .L_2)
	.align		4
.L_2:
        /*0010*/ 	.word	index@(_Z23KernelTestIntIntrinsicsv)
        /*0014*/ 	.word	0x00000000


	//----- nvinfo : EIATTR_MIN_STACK_SIZE
	.align		4
.L_3:
        /*0018*/ 	.byte	0x04, 0x12
        /*001a*/ 	.short	(.L_5 - .L_4)
	.align		4
.L_4:
        /*001c*/ 	.word	index@(_Z23KernelTestIntIntrinsicsv)
        /*0020*/ 	.word	0x00000000
.L_5:


//--------------------- .nv.compat                --------------------------
	.section	.nv.compat,"",@"SHT_CUDA_COMPAT_INFO"
	.align	4
        /*0000*/ 	.byte	0x02, 0x09, 0x00, 0x00, 0x02, 0x02, 0x01, 0x00, 0x02, 0x05, 0x05, 0x00, 0x03, 0x07, 0x01, 0x01
        /*0010*/ 	.byte	0x02, 0x03, 0x00, 0x00, 0x02, 0x06, 0x01, 0x00, 0x04, 0x0b, 0x08, 0x00, 0x09, 0x00, 0x00, 0x00
        /*0020*/ 	.byte	0x00, 0x00, 0x00, 0x00


//--------------------- .nv.info._Z23KernelTestIntIntrinsicsv --------------------------
	.section	.nv.info._Z23KernelTestIntIntrinsicsv,"",@"SHT_CUDA_INFO"
	.sectionflags	@""
	.align	4


	//----- nvinfo : EIATTR_CUDA_API_VERSION
	.align		4
        /*0000*/ 	.byte	0x04, 0x37
        /*0002*/ 	.short	(.L_7 - .L_6)
.L_6:
        /*0004*/ 	.word	0x00000082


	//----- nvinfo : EIATTR_SPARSE_MMA_MASK
	.align		4
.L_7:
        /*0008*/ 	.byte	0x03, 0x50
        /*000a*/ 	.short	0x0000


	//----- nvinfo : EIATTR_MAXREG_COUNT
	.align		4
        /*000c*/ 	.byte	0x03, 0x1b
        /*000e*/ 	.short	0x00ff


	//----- nvinfo : EIATTR_MERCURY_ISA_VERSION
	.align		4
        /*0010*/ 	.byte	0x03, 0x5f
        /*0012*/ 	.short	0x0101


	//----- nvinfo : EIATTR_VRC_CTA_INIT_COUNT
	.align		4
        /*0014*/ 	.byte	0x02, 0x4a
	.zero		1
	.zero		1


	//----- nvinfo : EIATTR_EXIT_INSTR_OFFSETS
	.align		4
        /*0018*/ 	.byte	0x04, 0x1c
        /*001a*/ 	.short	(.L_9 - .L_8)


	//   ....[0]....
.L_8:
        /*001c*/ 	.word	0x00000010


	//----- nvinfo : EIATTR_SW_WAR
	.align		4
.L_9:
        /*0020*/ 	.byte	0x04, 0x36
        /*0022*/ 	.short	(.L_11 - .L_10)
.L_10:
        /*0024*/ 	.word	0x00000008
.L_11:


//--------------------- .nv.callgraph             --------------------------
	.section	.nv.callgraph,"",@"SHT_CUDA_CALLGRAPH"
	.align	4
	.sectionentsize	8
	.align		4
        /*0000*/ 	.word	0x00000000
	.align		4
        /*0004*/ 	.word	0xffffffff
	.align		4
        /*0008*/ 	.word	0x00000000
	.align		4
        /*000c*/ 	.word	0xfffffffe
	.align		4
        /*0010*/ 	.word	0x00000000
	.align		4
        /*0014*/ 	.word	0xfffffffd
	.align		4
        /*0018*/ 	.word	0x00000000
	.align		4
        /*001c*/ 	.word	0xfffffffc


//--------------------- .text._Z23KernelTestIntIntrinsicsv --------------------------
	.section	.text._Z23KernelTestIntIntrinsicsv,"ax",@progbits
	.align	128
        .global         _Z23KernelTestIntIntrinsicsv
        .type           _Z23KernelTestIntIntrinsicsv,@function
        .size           _Z23KernelTestIntIntrinsicsv,(.L_x_1 - _Z23KernelTestIntIntrinsicsv)
        .other          _Z23KernelTestIntIntrinsicsv,@"STO_CUDA_ENTRY STV_DEFAULT"
_Z23KernelTestIntIntrinsicsv:
.text._Z23KernelTestIntIntrinsicsv:
[----:B------:R-:W-:Y:S01]  /*0000*/  LDC R1, c[0x0][0x37c] ;  /* 0x0000df00ff017b82 */ /* 0x000fe20000000800 */
[----:B------:R-:W-:Y:S05]  /*0010*/  EXIT ;  /* 0x000000000000794d */ /* 0x000fea0003800000 */
.L_x_0:
[----:B------:R-:W-:-:S00]  /*0020*/  BRA `(.L_x_0) ;  /* 0xfffffffc00fc7947 */ /* 0x000fc0000383ffff */
[----:B------:R-:W-:-:S00]  /*0030*/  NOP ;  /* 0x0000000000007918 */ /* 0x000fc00000000000 */
        /* <DEDUP_REMOVED lines=12> */
.L_x_1:


//--------------------- .nv.shared.reserved.0     --------------------------
	.section	.nv.shared.reserved.0,"aw",@nobits
	.weak		__nv_reservedSMEM_offset_0_alias
	.size		__nv_reservedSMEM_offset_0_alias, 0, 64
	.other		__nv_reservedSMEM_offset_0_alias,@"STO_CUDA_RESERVED_SHARED STV_DEFAULT"
__nv_reservedSMEM_offset_0_alias:
	.zero		0
	.zero		64


//--------------------- .nv.constant0._Z23KernelTestIntIntrinsicsv --------------------------
	.section	.nv.constant0._Z23KernelTestIntIntrinsicsv,"a",@progbits
	.sectionflags	@""
	.align	4
.nv.constant0._Z23KernelTestIntIntrinsicsv:
	.zero		896


//--------------------- SYMBOLS --------------------------

	.type		.nv.reservedSmem.offset0,@object
	.size		.nv.reservedSmem.offset0,0x4
